//
// Generated by NVIDIA NVVM Compiler
//
// Compiler Build ID: CL-36424714
// Cuda compilation tools, release 13.0, V13.0.88
// Based on NVVM 20.0.0
//

.version 9.0
.target sm_100
.address_size 64

	// .globl	vecExpensive1

.visible .entry vecExpensive1(
	.param .u64 .ptr .align 1 vecExpensive1_param_0,
	.param .u64 vecExpensive1_param_1
)
{
	.local .align 8 .b8 	__local_depot0[8];
	.reg .b64 	%SP;
	.reg .b64 	%SPL;
	.reg .pred 	%p<4>;
	.reg .b32 	%r<6>;
	.reg .b64 	%rd<21>;
	.reg .b64 	%fd<3>;

	mov.u64 	%SPL, __local_depot0;
	cvta.local.u64 	%SP, %SPL;
	ld.param.u64 	%rd8, [vecExpensive1_param_0];
	ld.param.u64 	%rd9, [vecExpensive1_param_1];
	cvt.rn.f64.u64 	%fd1, %rd9;
	mul.f64 	%fd2, %fd1, 0d416312D000000000;
	cvt.rzi.u64.f64 	%rd1, %fd2;
	mov.u32 	%r1, %ntid.x;
	mov.u32 	%r2, %ctaid.x;
	mov.u32 	%r3, %tid.x;
	mad.lo.s32 	%r4, %r1, %r2, %r3;
	cvt.u64.u32 	%rd2, %r4;
	// begin inline asm
	mov.u64 	%rd10, %clock64;
	// end inline asm
	add.u64 	%rd12, %SP, 0;
$L__BB0_1:
	// begin inline asm
	mov.u64 	%rd11, %clock64;
	// end inline asm
	cvta.to.local.u64 	%rd4, %rd12;
	st.local.u64 	[%rd4], %rd11;
	ld.local.u64 	%rd13, [%rd4];
	setp.le.s64 	%p1, %rd13, %rd10;
	@%p1 bra 	$L__BB0_3;
	ld.local.u64 	%rd16, [%rd4];
	sub.s64 	%rd20, %rd16, %rd10;
	bra.uni 	$L__BB0_4;
$L__BB0_3:
	ld.local.u64 	%rd14, [%rd4];
	sub.s64 	%rd15, %rd14, %rd10;
	add.s64 	%rd20, %rd15, 4294967295;
$L__BB0_4:
	setp.lt.u64 	%p2, %rd20, %rd1;
	@%p2 bra 	$L__BB0_1;
	setp.le.u64 	%p3, %rd9, %rd2;
	@%p3 bra 	$L__BB0_7;
	cvta.to.global.u64 	%rd17, %rd8;
	shl.b64 	%rd18, %rd2, 2;
	add.s64 	%rd19, %rd17, %rd18;
	mov.b32 	%r5, 1;
	st.global.u32 	[%rd19], %r5;
$L__BB0_7:
	ret;

}


// ===== COMPILED SASS (sm_100) =====

	.target	sm_100

	.elftype	@"ET_EXEC"


//--------------------- .note.nv.tkinfo           --------------------------
	.section	.note.nv.tkinfo,"",@"SHT_NOTE"
	.sectionflags	@"SHF_NOTE_NV_TKINFO"
	.tkinfo
        /*0018*/ 	.word	0x00000002
        /*0030*/ 	.string	""
        /*0030*/ 	.string	"ptxas"
        /*0030*/ 	.string	"Cuda compilation tools, release 13.0, V13.0.88"
        /*0030*/ 	.string	"Build cuda_13.0.r13.0/compiler.36424714_0"
        /*0030*/ 	.string	"-arch sm_100 -m 64 "



//--------------------- .note.nv.cuinfo           --------------------------
	.section	.note.nv.cuinfo,"",@"SHT_NOTE"
	.sectionflags	@"SHF_NOTE_NV_CUINFO"
        /*0018*/ 	.short	0x0002
        /*001a*/ 	.short	0x0064
        /*001c*/ 	.short	0x0082
	.zero		2


//--------------------- .nv.info                  --------------------------
	.section	.nv.info,"",@"SHT_CUDA_INFO"
	.align	4


	//----- nvinfo : EIATTR_REGCOUNT
	.align		4
        /*0000*/ 	.byte	0x04, 0x2f
        /*0002*/ 	.short	(.L_1 - .L_0)
	.align		4
.L_0:
        /*0004*/ 	.word	index@(vecExpensive1)
        /*0008*/ 	.word	0x0000000e


	//----- nvinfo : EIATTR_FRAME_SIZE
	.align		4
.L_1:
        /*000c*/ 	.byte	0x04, 0x11
        /*000e*/ 	.short	(.L_3 - .L_2)
	.align		4
.L_2:
        /*0010*/ 	.word	index@(vecExpensive1)
        /*0014*/ 	.word	0x00000008


	//----- nvinfo : EIATTR_MIN_STACK_SIZE
	.align		4
.L_3:
        /*0018*/ 	.byte	0x04, 0x12
        /*001a*/ 	.short	(.L_5 - .L_4)
	.align		4
.L_4:
        /*001c*/ 	.word	index@(vecExpensive1)
        /*0020*/ 	.word	0x00000008
.L_5:


//--------------------- .nv.compat                --------------------------
	.section	.nv.compat,"",@"SHT_CUDA_COMPAT_INFO"
	.align	4
        /*0000*/ 	.byte	0x02, 0x09, 0x00, 0x00, 0x02, 0x02, 0x01, 0x00, 0x02, 0x05, 0x05, 0x00, 0x03, 0x07, 0x01, 0x01
        /*0010*/ 	.byte	0x02, 0x03, 0x00, 0x00, 0x02, 0x06, 0x01, 0x00, 0x04, 0x0b, 0x08, 0x00, 0x01, 0x00, 0x00, 0x00
        /*0020*/ 	.byte	0x00, 0x00, 0x00, 0x00


//--------------------- .nv.info.vecExpensive1    --------------------------
	.section	.nv.info.vecExpensive1,"",@"SHT_CUDA_INFO"
	.sectionflags	@""
	.align	4


	//----- nvinfo : EIATTR_CUDA_API_VERSION
	.align		4
        /*0000*/ 	.byte	0x04, 0x37
        /*0002*/ 	.short	(.L_7 - .L_6)
.L_6:
        /*0004*/ 	.word	0x00000082


	//----- nvinfo : EIATTR_KPARAM_INFO
	.align		4
.L_7:
        /*0008*/ 	.byte	0x04, 0x17
        /*000a*/ 	.short	(.L_9 - .L_8)
.L_8:
        /*000c*/ 	.word	0x00000000
        /*0010*/ 	.short	0x0001
        /*0012*/ 	.short	0x0008
        /*0014*/ 	.byte	0x00, 0xf0, 0x21, 0x00


	//----- nvinfo : EIATTR_KPARAM_INFO
	.align		4
.L_9:
        /*0018*/ 	.byte	0x04, 0x17
        /*001a*/ 	.short	(.L_11 - .L_10)
.L_10:
        /*001c*/ 	.word	0x00000000
        /*0020*/ 	.short	0x0000
        /*0022*/ 	.short	0x0000
        /*0024*/ 	.byte	0x00, 0xf5, 0x21, 0x00


	//----- nvinfo : EIATTR_SPARSE_MMA_MASK
	.align		4
.L_11:
        /*0028*/ 	.byte	0x03, 0x50
        /*002a*/ 	.short	0x0000


	//----- nvinfo : EIATTR_MAXREG_COUNT
	.align		4
        /*002c*/ 	.byte	0x03, 0x1b
        /*002e*/ 	.short	0x00ff


	//----- nvinfo : EIATTR_MERCURY_ISA_VERSION
	.align		4
        /*0030*/ 	.byte	0x03, 0x5f
        /*0032*/ 	.short	0x0101


	//----- nvinfo : EIATTR_VRC_CTA_INIT_COUNT
	.align		4
        /*0034*/ 	.byte	0x02, 0x4a
	.zero		1
	.zero		1


	//----- nvinfo : EIATTR_EXIT_INSTR_OFFSETS
	.align		4
        /*0038*/ 	.byte	0x04, 0x1c
        /*003a*/ 	.short	(.L_13 - .L_12)


	//   ....[0]....
.L_12:
        /*003c*/ 	.word	0x00000190


	//   ....[1]....
        /*0040*/ 	.word	0x00000200


	//----- nvinfo : EIATTR_CBANK_PARAM_SIZE
	.align		4
.L_13:
        /*0044*/ 	.byte	0x03, 0x19
        /*0046*/ 	.short	0x0010


	//----- nvinfo : EIATTR_PARAM_CBANK
	.align		4
        /*0048*/ 	.byte	0x04, 0x0a
        /*004a*/ 	.short	(.L_15 - .L_14)
	.align		4
.L_14:
        /*004c*/ 	.word	index@(.nv.constant0.vecExpensive1)
        /*0050*/ 	.short	0x0380
        /*0052*/ 	.short	0x0010


	//----- nvinfo : EIATTR_SW_WAR
	.align		4
.L_15:
        /*0054*/ 	.byte	0x04, 0x36
        /*0056*/ 	.short	(.L_17 - .L_16)
.L_16:
        /*0058*/ 	.word	0x00000008
.L_17:


//--------------------- .nv.callgraph             --------------------------
	.section	.nv.callgraph,"",@"SHT_CUDA_CALLGRAPH"
	.align	4
	.sectionentsize	8
	.align		4
        /*0000*/ 	.word	0x00000000
	.align		4
        /*0004*/ 	.word	0xffffffff
	.align		4
        /*0008*/ 	.word	0x00000000
	.align		4
        /*000c*/ 	.word	0xfffffffe
	.align		4
        /*0010*/ 	.word	0x00000000
	.align		4
        /*0014*/ 	.word	0xfffffffd
	.align		4
        /*0018*/ 	.word	0x00000000
	.align		4
        /*001c*/ 	.word	0xfffffffc


//--------------------- .text.vecExpensive1       --------------------------
	.section	.text.vecExpensive1,"ax",@progbits
	.align	128
        .global         vecExpensive1
        .type           vecExpensive1,@function
        .size           vecExpensive1,(.L_x_2 - vecExpensive1)
        .other          vecExpensive1,@"STO_CUDA_ENTRY STV_DEFAULT"
vecExpensive1:
.text.vecExpensive1:
[----:B------:R-:W0:Y:S01]  /*0000*/  LDC R1, c[0x0][0x37c] ;  /* 0x0000df00ff017b82 */ /* 0x000e220000000800 */
[----:B------:R-:W1:Y:S01]  /*0010*/  LDCU.64 UR4, c[0x0][0x388] ;  /* 0x00007100ff0477ac */ /* 0x000e620008000a00 */
[----:B------:R-:W2:Y:S01]  /*0020*/  S2R R0, SR_CTAID.X ;  /* 0x0000000000007919 */ /* 0x000ea20000002500 */
[----:B0-----:R-:W-:Y:S01]  /*0030*/  VIADD R1, R1, 0xfffffff8 ;  /* 0xfffffff801017836 */ /* 0x001fe20000000000 */
[----:B------:R-:W2:Y:S01]  /*0040*/  S2R R5, SR_TID.X ;  /* 0x0000000000057919 */ /* 0x000ea20000002100 */
[----:B-1----:R-:W0:Y:S01]  /*0050*/  I2F.F64.U64 R2, UR4 ;  /* 0x0000000400027d12 */ /* 0x002e220008301800 */
[----:B------:R-:W2:Y:S01]  /*0060*/  LDCU UR4, c[0x0][0x360] ;  /* 0x00006c00ff0477ac */ /* 0x000ea20008000800 */
[----:B0-----:R-:W-:Y:S01]  /*0070*/  DMUL R2, R2, 10000000 ;  /* 0x416312d002027828 */ /* 0x001fe20000000000 */
[----:B--2---:R-:W-:-:S09]  /*0080*/  IMAD R0, R0, UR4, R5 ;  /* 0x0000000400007c24 */ /* 0x004fd2000f8e0205 */
[----:B------:R-:W0:Y:S01]  /*0090*/  F2I.U64.F64.TRUNC R2, R2 ;  /* 0x0000000200027311 */ /* 0x000e22000030d800 */
[----:B------:R-:W-:-:S07]  /*00a0*/  CS2R R4, SR_CLOCKLO ;  /* 0x0000000000047805 */ /* 0x000fce0000015000 */
.L_x_0:
[----:B------:R-:W-:-:S06]  /*00b0*/  CS2R R6, SR_CLOCKLO ;  /* 0x0000000000067805 */ /* 0x000fcc0000015000 */
[----:B------:R-:W-:Y:S01]  /*00c0*/  ISETP.GT.U32.AND P0, PT, R6, R4, PT ;  /* 0x000000040600720c */ /* 0x000fe20003f04070 */
[----:B------:R1:W-:Y:S03]  /*00d0*/  STL.64 [R1], R6 ;  /* 0x0000000601007387 */ /* 0x0003e60000100a00 */
[----:B------:R-:W-:-:S13]  /*00e0*/  ISETP.GT.AND.EX P0, PT, R7, R5, PT, P0 ;  /* 0x000000050700720c */ /* 0x000fda0003f04300 */
[----:B------:R-:W-:Y:S02]  /*00f0*/  @P0 IADD3 R9, P1, PT, -R4, R6, RZ ;  /* 0x0000000604090210 */ /* 0x000fe40007f3e1ff */
[----:B------:R-:W-:-:S03]  /*0100*/  @!P0 IADD3 R9, P2, P3, R6, -0x1, -R4 ;  /* 0xffffffff06098810 */ /* 0x000fc60007b5e804 */
[C-C-:B------:R-:W-:Y:S01]  /*0110*/  @P0 IMAD.X R11, R7.reuse, 0x1, ~R5.reuse, P1 ;  /* 0x00000001070b0824 */ /* 0x140fe200008e0e05 */
[----:B------:R-:W-:Y:S02]  /*0120*/  @!P0 IADD3.X R11, PT, PT, R7, RZ, ~R5, P2, P3 ;  /* 0x000000ff070b8210 */ /* 0x000fe400017e6c05 */
[----:B0-----:R-:W-:-:S04]  /*0130*/  ISETP.GE.U32.AND P0, PT, R9, R2, PT ;  /* 0x000000020900720c */ /* 0x001fc80003f06070 */
[----:B------:R-:W-:-:S13]  /*0140*/  ISETP.GE.U32.AND.EX P0, PT, R11, R3, PT, P0 ;  /* 0x000000030b00720c */ /* 0x000fda0003f06100 */
[----:B-1----:R-:W-:Y:S05]  /*0150*/  @!P0 BRA `(.L_x_0) ;  /* 0xfffffffc00d48947 */ /* 0x002fea000383ffff */
[----:B------:R-:W0:Y:S02]  /*0160*/  LDCU.64 UR4, c[0x0][0x388] ;  /* 0x00007100ff0477ac */ /* 0x000e240008000a00 */
[----:B0-----:R-:W-:-:S04]  /*0170*/  ISETP.GE.U32.AND P0, PT, R0, UR4, PT ;  /* 0x0000000400007c0c */ /* 0x001fc8000bf06070 */
[----:B------:R-:W-:-:S13]  /*0180*/  ISETP.GE.U32.AND.EX P0, PT, RZ, UR5, PT, P0 ;  /* 0x00000005ff007c0c */ /* 0x000fda000bf06100 */
[----:B------:R-:W-:Y:S05]  /*0190*/  @P0 EXIT ;  /* 0x000000000000094d */ /* 0x000fea0003800000 */
[----:B------:R-:W0:Y:S01]  /*01a0*/  LDCU.64 UR6, c[0x0][0x380] ;  /* 0x00007000ff0677ac */ /* 0x000e220008000a00 */
[----:B------:R-:W-:Y:S01]  /*01b0*/  IMAD.MOV.U32 R5, RZ, RZ, 0x1 ;  /* 0x00000001ff057424 */ /* 0x000fe200078e00ff */
[----:B------:R-:W1:Y:S01]  /*01c0*/  LDCU.64 UR4, c[0x0][0x358] ;  /* 0x00006b00ff0477ac */ /* 0x000e620008000a00 */
[----:B0-----:R-:W-:-:S04]  /*01d0*/  LEA R2, P0, R0, UR6, 0x2 ;  /* 0x0000000600027c11 */ /* 0x001fc8000f8010ff */
[----:B------:R-:W-:-:S05]  /*01e0*/  LEA.HI.X R3, R0, UR7, RZ, 0x2, P0 ;  /* 0x0000000700037c11 */ /* 0x000fca00080f14ff */
[----:B-1----:R-:W-:Y:S01]  /*01f0*/  STG.E desc[UR4][R2.64], R5 ;  /* 0x0000000502007986 */ /* 0x002fe2000c101904 */
[----:B------:R-:W-:Y:S05]  /*0200*/  EXIT ;  /* 0x000000000000794d */ /* 0x000fea0003800000 */
.L_x_1:
[----:B------:R-:W-:-:S00]  /*0210*/  BRA `(.L_x_1) ;  /* 0xfffffffc00fc7947 */ /* 0x000fc0000383ffff */
[----:B------:R-:W-:-:S00]  /*0220*/  NOP ;  /* 0x0000000000007918 */ /* 0x000fc00000000000 */
        /* <DEDUP_REMOVED lines=13> */
.L_x_2:


//--------------------- .nv.shared.reserved.0     --------------------------
	.section	.nv.shared.reserved.0,"aw",@nobits
	.weak		__nv_reservedSMEM_offset_0_alias
	.size		__nv_reservedSMEM_offset_0_alias, 0, 64
	.other		__nv_reservedSMEM_offset_0_alias,@"STO_CUDA_RESERVED_SHARED STV_DEFAULT"
__nv_reservedSMEM_offset_0_alias:
	.zero		0
	.zero		64


//--------------------- .nv.constant0.vecExpensive1 --------------------------
	.section	.nv.constant0.vecExpensive1,"a",@progbits
	.sectionflags	@""
	.align	4
.nv.constant0.vecExpensive1:
	.zero		912


//--------------------- SYMBOLS --------------------------

	.type		.nv.reservedSmem.offset0,@object
	.size		.nv.reservedSmem.offset0,0x4
